//
// Generated by NVIDIA NVVM Compiler
//
// Compiler Build ID: CL-36424714
// Cuda compilation tools, release 13.0, V13.0.88
// Based on NVVM 20.0.0
//

.version 9.0
.target sm_100
.address_size 64

	// .globl	_Z4testPiiPjj

.visible .entry _Z4testPiiPjj(
	.param .u64 .ptr .align 1 _Z4testPiiPjj_param_0,
	.param .u32 _Z4testPiiPjj_param_1,
	.param .u64 .ptr .align 1 _Z4testPiiPjj_param_2,
	.param .u32 _Z4testPiiPjj_param_3
)
{
	.reg .b32 	%r<7>;
	.reg .b64 	%rd<5>;

	ld.param.u64 	%rd1, [_Z4testPiiPjj_param_0];
	ld.param.u32 	%r1, [_Z4testPiiPjj_param_1];
	ld.param.u64 	%rd2, [_Z4testPiiPjj_param_2];
	ld.param.u32 	%r2, [_Z4testPiiPjj_param_3];
	cvta.to.global.u64 	%rd3, %rd2;
	cvta.to.global.u64 	%rd4, %rd1;
	neg.s32 	%r3, %r1;
	atom.global.sys.add.u32 	%r4, [%rd4], %r3;
	neg.s32 	%r5, %r2;
	atom.global.sys.add.u32 	%r6, [%rd3], %r5;
	ret;

}


// ===== COMPILED SASS (sm_100) =====

	.target	sm_100

	.elftype	@"ET_EXEC"


//--------------------- .note.nv.tkinfo           --------------------------
	.section	.note.nv.tkinfo,"",@"SHT_NOTE"
	.sectionflags	@"SHF_NOTE_NV_TKINFO"
	.tkinfo
        /*0018*/ 	.word	0x00000002
        /*0030*/ 	.string	""
        /*0030*/ 	.string	"ptxas"
        /*0030*/ 	.string	"Cuda compilation tools, release 13.0, V13.0.88"
        /*0030*/ 	.string	"Build cuda_13.0.r13.0/compiler.36424714_0"
        /*0030*/ 	.string	"-arch sm_100 -m 64 "



//--------------------- .note.nv.cuinfo           --------------------------
	.section	.note.nv.cuinfo,"",@"SHT_NOTE"
	.sectionflags	@"SHF_NOTE_NV_CUINFO"
        /*0018*/ 	.short	0x0002
        /*001a*/ 	.short	0x0064
        /*001c*/ 	.short	0x0082
	.zero		2


//--------------------- .nv.info                  --------------------------
	.section	.nv.info,"",@"SHT_CUDA_INFO"
	.align	4


	//----- nvinfo : EIATTR_REGCOUNT
	.align		4
        /*0000*/ 	.byte	0x04, 0x2f
        /*0002*/ 	.short	(.L_1 - .L_0)
	.align		4
.L_0:
        /*0004*/ 	.word	index@(_Z4testPiiPjj)
        /*0008*/ 	.word	0x0000000c


	//----- nvinfo : EIATTR_FRAME_SIZE
	.align		4
.L_1:
        /*000c*/ 	.byte	0x04, 0x11
        /*000e*/ 	.short	(.L_3 - .L_2)
	.align		4
.L_2:
        /*0010*/ 	.word	index@(_Z4testPiiPjj)
        /*0014*/ 	.word	0x00000000


	//----- nvinfo : EIATTR_MIN_STACK_SIZE
	.align		4
.L_3:
        /*0018*/ 	.byte	0x04, 0x12
        /*001a*/ 	.short	(.L_5 - .L_4)
	.align		4
.L_4:
        /*001c*/ 	.word	index@(_Z4testPiiPjj)
        /*0020*/ 	.word	0x00000000
.L_5:


//--------------------- .nv.compat                --------------------------
	.section	.nv.compat,"",@"SHT_CUDA_COMPAT_INFO"
	.align	4
        /*0000*/ 	.byte	0x02, 0x09, 0x00, 0x00, 0x02, 0x02, 0x01, 0x00, 0x02, 0x05, 0x05, 0x00, 0x03, 0x07, 0x01, 0x01
        /*0010*/ 	.byte	0x02, 0x03, 0x00, 0x00, 0x02, 0x06, 0x01, 0x00, 0x04, 0x0b, 0x08, 0x00, 0x09, 0x00, 0x00, 0x00
        /*0020*/ 	.byte	0x00, 0x00, 0x00, 0x00


//--------------------- .nv.info._Z4testPiiPjj    --------------------------
	.section	.nv.info._Z4testPiiPjj,"",@"SHT_CUDA_INFO"
	.sectionflags	@""
	.align	4


	//----- nvinfo : EIATTR_CUDA_API_VERSION
	.align		4
        /*0000*/ 	.byte	0x04, 0x37
        /*0002*/ 	.short	(.L_7 - .L_6)
.L_6:
        /*0004*/ 	.word	0x00000082


	//----- nvinfo : EIATTR_KPARAM_INFO
	.align		4
.L_7:
        /*0008*/ 	.byte	0x04, 0x17
        /*000a*/ 	.short	(.L_9 - .L_8)
.L_8:
        /*000c*/ 	.word	0x00000000
        /*0010*/ 	.short	0x0003
        /*0012*/ 	.short	0x0018
        /*0014*/ 	.byte	0x00, 0xf0, 0x11, 0x00


	//----- nvinfo : EIATTR_KPARAM_INFO
	.align		4
.L_9:
        /*0018*/ 	.byte	0x04, 0x17
        /*001a*/ 	.short	(.L_11 - .L_10)
.L_10:
        /*001c*/ 	.word	0x00000000
        /*0020*/ 	.short	0x0002
        /*0022*/ 	.short	0x0010
        /*0024*/ 	.byte	0x00, 0xf5, 0x21, 0x00


	//----- nvinfo : EIATTR_KPARAM_INFO
	.align		4
.L_11:
        /*0028*/ 	.byte	0x04, 0x17
        /*002a*/ 	.short	(.L_13 - .L_12)
.L_12:
        /*002c*/ 	.word	0x00000000
        /*0030*/ 	.short	0x0001
        /*0032*/ 	.short	0x0008
        /*0034*/ 	.byte	0x00, 0xf0, 0x11, 0x00


	//----- nvinfo : EIATTR_KPARAM_INFO
	.align		4
.L_13:
        /*0038*/ 	.byte	0x04, 0x17
        /*003a*/ 	.short	(.L_15 - .L_14)
.L_14:
        /*003c*/ 	.word	0x00000000
        /*0040*/ 	.short	0x0000
        /*0042*/ 	.short	0x0000
        /*0044*/ 	.byte	0x00, 0xf5, 0x21, 0x00


	//----- nvinfo : EIATTR_SPARSE_MMA_MASK
	.align		4
.L_15:
        /*0048*/ 	.byte	0x03, 0x50
        /*004a*/ 	.short	0x0000


	//----- nvinfo : EIATTR_MAXREG_COUNT
	.align		4
        /*004c*/ 	.byte	0x03, 0x1b
        /*004e*/ 	.short	0x00ff


	//----- nvinfo : EIATTR_MERCURY_ISA_VERSION
	.align		4
        /*0050*/ 	.byte	0x03, 0x5f
        /*0052*/ 	.short	0x0101


	//----- nvinfo : EIATTR_INT_WARP_WIDE_INSTR_OFFSETS
	.align		4
        /*0054*/ 	.byte	0x04, 0x31
        /*0056*/ 	.short	(.L_17 - .L_16)


	//   ....[0]....
.L_16:
        /*0058*/ 	.word	0x00000050


	//----- nvinfo : EIATTR_VRC_CTA_INIT_COUNT
	.align		4
.L_17:
        /*005c*/ 	.byte	0x02, 0x4a
	.zero		1
	.zero		1


	//----- nvinfo : EIATTR_EXIT_INSTR_OFFSETS
	.align		4
        /*0060*/ 	.byte	0x04, 0x1c
        /*0062*/ 	.short	(.L_19 - .L_18)


	//   ....[0]....
.L_18:
        /*0064*/ 	.word	0x00000110


	//----- nvinfo : EIATTR_CBANK_PARAM_SIZE
	.align		4
.L_19:
        /*0068*/ 	.byte	0x03, 0x19
        /*006a*/ 	.short	0x001c


	//----- nvinfo : EIATTR_PARAM_CBANK
	.align		4
        /*006c*/ 	.byte	0x04, 0x0a
        /*006e*/ 	.short	(.L_21 - .L_20)
	.align		4
.L_20:
        /*0070*/ 	.word	index@(.nv.constant0._Z4testPiiPjj)
        /*0074*/ 	.short	0x0380
        /*0076*/ 	.short	0x001c


	//----- nvinfo : EIATTR_SW_WAR
	.align		4
.L_21:
        /*0078*/ 	.byte	0x04, 0x36
        /*007a*/ 	.short	(.L_23 - .L_22)
.L_22:
        /*007c*/ 	.word	0x00000008
.L_23:


//--------------------- .nv.callgraph             --------------------------
	.section	.nv.callgraph,"",@"SHT_CUDA_CALLGRAPH"
	.align	4
	.sectionentsize	8
	.align		4
        /*0000*/ 	.word	0x00000000
	.align		4
        /*0004*/ 	.word	0xffffffff
	.align		4
        /*0008*/ 	.word	0x00000000
	.align		4
        /*000c*/ 	.word	0xfffffffe
	.align		4
        /*0010*/ 	.word	0x00000000
	.align		4
        /*0014*/ 	.word	0xfffffffd
	.align		4
        /*0018*/ 	.word	0x00000000
	.align		4
        /*001c*/ 	.word	0xfffffffc


//--------------------- .text._Z4testPiiPjj       --------------------------
	.section	.text._Z4testPiiPjj,"ax",@progbits
	.align	128
        .global         _Z4testPiiPjj
        .type           _Z4testPiiPjj,@function
        .size           _Z4testPiiPjj,(.L_x_1 - _Z4testPiiPjj)
        .other          _Z4testPiiPjj,@"STO_CUDA_ENTRY STV_DEFAULT"
_Z4testPiiPjj:
.text._Z4testPiiPjj:
[----:B------:R-:W-:Y:S01]  /*0000*/  LDC R1, c[0x0][0x37c] ;  /* 0x0000df00ff017b82 */ /* 0x000fe20000000800 */
[----:B------:R-:W0:Y:S01]  /*0010*/  S2R R0, SR_LANEID ;  /* 0x0000000000007919 */ /* 0x000e220000000000 */
[----:B------:R-:W1:Y:S06]  /*0020*/  LDCU UR8, c[0x0][0x388] ;  /* 0x00007100ff0877ac */ /* 0x000e6c0008000800 */
[----:B------:R-:W2:Y:S01]  /*0030*/  LDC.64 R2, c[0x0][0x380] ;  /* 0x0000e000ff027b82 */ /* 0x000ea20000000a00 */
[----:B------:R-:W3:Y:S01]  /*0040*/  LDCU UR9, c[0x0][0x398] ;  /* 0x00007300ff0977ac */ /* 0x000ee20008000800 */
[----:B------:R-:W-:-:S06]  /*0050*/  VOTEU.ANY UR4, UPT, PT ;  /* 0x0000000000047886 */ /* 0x000fcc00038e0100 */
[----:B------:R-:W4:Y:S01]  /*0060*/  LDC.64 R4, c[0x0][0x390] ;  /* 0x0000e400ff047b82 */ /* 0x000f220000000a00 */
[----:B------:R-:W-:Y:S01]  /*0070*/  UFLO.U32 UR5, UR4 ;  /* 0x00000004000572bd */ /* 0x000fe200080e0000 */
[----:B------:R-:W2:Y:S01]  /*0080*/  LDCU.64 UR6, c[0x0][0x358] ;  /* 0x00006b00ff0677ac */ /* 0x000ea20008000a00 */
[----:B------:R-:W-:Y:S01]  /*0090*/  UPOPC UR4, UR4 ;  /* 0x00000004000472bf */ /* 0x000fe20008000000 */
[----:B-1----:R-:W-:Y:S02]  /*00a0*/  IADD3 R7, PT, PT, RZ, -UR8, RZ ;  /* 0x80000008ff077c10 */ /* 0x002fe4000fffe0ff */
[----:B---3--:R-:W-:-:S03]  /*00b0*/  IADD3 R9, PT, PT, RZ, -UR9, RZ ;  /* 0x80000009ff097c10 */ /* 0x008fc6000fffe0ff */
[----:B------:R-:W-:Y:S02]  /*00c0*/  IMAD R7, R7, UR4, RZ ;  /* 0x0000000407077c24 */ /* 0x000fe4000f8e02ff */
[----:B------:R-:W-:Y:S01]  /*00d0*/  IMAD R9, R9, UR4, RZ ;  /* 0x0000000409097c24 */ /* 0x000fe2000f8e02ff */
[----:B0-----:R-:W-:-:S13]  /*00e0*/  ISETP.EQ.U32.AND P0, PT, R0, UR5, PT ;  /* 0x0000000500007c0c */ /* 0x001fda000bf02070 */
[----:B--2---:R-:W-:Y:S04]  /*00f0*/  @P0 REDG.E.ADD.STRONG.SYS desc[UR6][R2.64], R7 ;  /* 0x000000070200098e */ /* 0x004fe8000c134106 */
[----:B----4-:R-:W-:Y:S01]  /*0100*/  @P0 REDG.E.ADD.STRONG.SYS desc[UR6][R4.64], R9 ;  /* 0x000000090400098e */ /* 0x010fe2000c134106 */
[----:B------:R-:W-:Y:S05]  /*0110*/  EXIT ;  /* 0x000000000000794d */ /* 0x000fea0003800000 */
.L_x_0:
[----:B------:R-:W-:-:S00]  /*0120*/  BRA `(.L_x_0) ;  /* 0xfffffffc00fc7947 */ /* 0x000fc0000383ffff */
[----:B------:R-:W-:-:S00]  /*0130*/  NOP ;  /* 0x0000000000007918 */ /* 0x000fc00000000000 */
        /* <DEDUP_REMOVED lines=12> */
.L_x_1:


//--------------------- .nv.shared.reserved.0     --------------------------
	.section	.nv.shared.reserved.0,"aw",@nobits
	.weak		__nv_reservedSMEM_offset_0_alias
	.size		__nv_reservedSMEM_offset_0_alias, 0, 64
	.other		__nv_reservedSMEM_offset_0_alias,@"STO_CUDA_RESERVED_SHARED STV_DEFAULT"
__nv_reservedSMEM_offset_0_alias:
	.zero		0
	.zero		64


//--------------------- .nv.constant0._Z4testPiiPjj --------------------------
	.section	.nv.constant0._Z4testPiiPjj,"a",@progbits
	.sectionflags	@""
	.align	4
.nv.constant0._Z4testPiiPjj:
	.zero		924


//--------------------- SYMBOLS --------------------------

	.type		.nv.reservedSmem.offset0,@object
	.size		.nv.reservedSmem.offset0,0x4
